	.headerflags	@"EF_CUDA_TEXMODE_UNIFIED EF_CUDA_64BIT_ADDRESS EF_CUDA_ACCELERATORS EF_CUDA_SM90 EF_CUDA_VIRTUAL_SM(EF_CUDA_SM90)"
	.elftype	@"ET_EXEC"


//--------------------- .nv.info                  --------------------------
	.section	.nv.info,"",@"SHT_CUDA_INFO"
	.align	4


	//----- nvinfo : EIATTR_REGCOUNT
	.align		4
        /*0000*/ 	.byte	0x04, 0x2f
        /*0002*/ 	.short	(.L_1 - .L_0)
	.align		4
.L_0:
        /*0004*/ 	.word	index@(triton_poi_fused__to_copy_arange_clamp_mul_sub_16)
        /*0008*/ 	.word	0x0000000a


	//----- nvinfo : EIATTR_MIN_STACK_SIZE
	.align		4
.L_1:
        /*000c*/ 	.byte	0x04, 0x12
        /*000e*/ 	.short	(.L_3 - .L_2)
	.align		4
.L_2:
        /*0010*/ 	.word	index@(triton_poi_fused__to_copy_arange_clamp_mul_sub_16)
        /*0014*/ 	.word	0x00000000


	//----- nvinfo : EIATTR_FRAME_SIZE
	.align		4
.L_3:
        /*0018*/ 	.byte	0x04, 0x11
        /*001a*/ 	.short	(.L_5 - .L_4)
	.align		4
.L_4:
        /*001c*/ 	.word	index@(triton_poi_fused__to_copy_arange_clamp_mul_sub_16)
        /*0020*/ 	.word	0x00000000


	//----- nvinfo : EIATTR_MIN_STACK_SIZE
	.align		4
.L_5:
        /*0024*/ 	.byte	0x04, 0x12
        /*0026*/ 	.short	(.L_7 - .L_6)
	.align		4
.L_6:
        /*0028*/ 	.word	index@(triton_poi_fused__to_copy_arange_clamp_mul_sub_16)
        /*002c*/ 	.word	0x00000000
.L_7:


//--------------------- .nv.info.triton_poi_fused__to_copy_arange_clamp_mul_sub_16 --------------------------
	.section	.nv.info.triton_poi_fused__to_copy_arange_clamp_mul_sub_16,"",@"SHT_CUDA_INFO"
	.sectionflags	@""
	.align	4


	//----- nvinfo : EIATTR_CUDA_API_VERSION
	.align		4
        /*0000*/ 	.byte	0x04, 0x37
        /*0002*/ 	.short	(.L_9 - .L_8)
.L_8:
        /*0004*/ 	.word	0x0000007c


	//----- nvinfo : EIATTR_KPARAM_INFO
	.align		4
.L_9:
        /*0008*/ 	.byte	0x04, 0x17
        /*000a*/ 	.short	(.L_11 - .L_10)
.L_10:
        /*000c*/ 	.word	0x00000000
        /*0010*/ 	.short	0x0001
        /*0012*/ 	.short	0x0008
        /*0014*/ 	.byte	0x00, 0xf0, 0x11, 0x00


	//----- nvinfo : EIATTR_KPARAM_INFO
	.align		4
.L_11:
        /*0018*/ 	.byte	0x04, 0x17
        /*001a*/ 	.short	(.L_13 - .L_12)
.L_12:
        /*001c*/ 	.word	0x00000000
        /*0020*/ 	.short	0x0000
        /*0022*/ 	.short	0x0000
        /*0024*/ 	.byte	0x00, 0xf4, 0x21, 0x00


	//----- nvinfo : EIATTR_SPARSE_MMA_MASK
	.align		4
.L_13:
        /*0028*/ 	.byte	0x03, 0x50
        /*002a*/ 	.short	0x0000


	//----- nvinfo : EIATTR_MAXREG_COUNT
	.align		4
        /*002c*/ 	.byte	0x03, 0x1b
        /*002e*/ 	.short	0x00ff


	//----- nvinfo : EIATTR_EXIT_INSTR_OFFSETS
	.align		4
        /*0030*/ 	.byte	0x04, 0x1c
        /*0032*/ 	.short	(.L_15 - .L_14)


	//   ....[0]....
.L_14:
        /*0034*/ 	.word	0x000000f0


	//   ....[1]....
        /*0038*/ 	.word	0x00000120


	//----- nvinfo : EIATTR_REQNTID
	.align		4
.L_15:
        /*003c*/ 	.byte	0x04, 0x10
        /*003e*/ 	.short	(.L_17 - .L_16)
.L_16:
        /*0040*/ 	.word	0x00000020
        /*0044*/ 	.word	0x00000001
        /*0048*/ 	.word	0x00000001


	//----- nvinfo : EIATTR_CBANK_PARAM_SIZE
	.align		4
.L_17:
        /*004c*/ 	.byte	0x03, 0x19
        /*004e*/ 	.short	0x000c


	//----- nvinfo : EIATTR_PARAM_CBANK
	.align		4
        /*0050*/ 	.byte	0x04, 0x0a
        /*0052*/ 	.short	(.L_19 - .L_18)
	.align		4
.L_18:
        /*0054*/ 	.word	index@(.nv.constant0.triton_poi_fused__to_copy_arange_clamp_mul_sub_16)
        /*0058*/ 	.short	0x0210
        /*005a*/ 	.short	0x000c


	//----- nvinfo : EIATTR_SW_WAR
	.align		4
.L_19:
        /*005c*/ 	.byte	0x04, 0x36
        /*005e*/ 	.short	(.L_21 - .L_20)
.L_20:
        /*0060*/ 	.word	0x00000008
.L_21:


//--------------------- .nv.callgraph             --------------------------
	.section	.nv.callgraph,"",@"SHT_CUDA_CALLGRAPH"
	.align	4
	.sectionentsize	8
	.align		4
        /*0000*/ 	.word	0x00000000
	.align		4
        /*0004*/ 	.word	0xffffffff
	.align		4
        /*0008*/ 	.word	0x00000000
	.align		4
        /*000c*/ 	.word	0xfffffffe
	.align		4
        /*0010*/ 	.word	0x00000000
	.align		4
        /*0014*/ 	.word	0xfffffffd
	.align		4
        /*0018*/ 	.word	0x00000000
	.align		4
        /*001c*/ 	.word	0xfffffffc


//--------------------- .text.triton_poi_fused__to_copy_arange_clamp_mul_sub_16 --------------------------
	.section	.text.triton_poi_fused__to_copy_arange_clamp_mul_sub_16,"ax",@progbits
	.align	128
        .global         triton_poi_fused__to_copy_arange_clamp_mul_sub_16
        .type           triton_poi_fused__to_copy_arange_clamp_mul_sub_16,@function
        .size           triton_poi_fused__to_copy_arange_clamp_mul_sub_16,(.L_x_1 - triton_poi_fused__to_copy_arange_clamp_mul_sub_16)
        .other          triton_poi_fused__to_copy_arange_clamp_mul_sub_16,@"STO_CUDA_ENTRY STV_DEFAULT"
triton_poi_fused__to_copy_arange_clamp_mul_sub_16:
.text.triton_poi_fused__to_copy_arange_clamp_mul_sub_16:
[----:B------:R-:W0:Y:S02]  /*0000*/  LDC R1, c[0x0][0x28] ;  /* 0x00000a00ff017b82 */ /* 0x000e240000000800 */
[----:B------:R-:W1:Y:S01]  /*0010*/  S2R R6, SR_TID.X ;  /* 0x0000000000067919 */ /* 0x000e620000002100 */
[----:B------:R-:W2:Y:S01]  /*0020*/  LDC.64 R2, c[0x0][0x210] ;  /* 0x00008400ff027b82 */ /* 0x000ea20000000a00 */
[----:B------:R-:W3:Y:S01]  /*0030*/  S2R R5, SR_CTAID.X ;  /* 0x0000000000057919 */ /* 0x000ee20000002500 */
[C---:B-1----:R-:W-:Y:S02]  /*0040*/  LOP3.LUT R0, R6.reuse, 0xf, RZ, 0xc0, !PT ;  /* 0x0000000f06007812 */ /* 0x042fe400078ec0ff */
[----:B------:R-:W-:-:S03]  /*0050*/  LOP3.LUT P0, RZ, R6, 0x10, RZ, 0xc0, !PT ;  /* 0x0000001006ff7812 */ /* 0x000fc6000780c0ff */
[----:B---3--:R-:W-:-:S04]  /*0060*/  IMAD R5, R5, 0x10, R0 ;  /* 0x0000001005057824 */ /* 0x008fc800078e0200 */
[C---:B--2---:R-:W-:Y:S01]  /*0070*/  IMAD.WIDE R2, R5.reuse, 0x4, R2 ;  /* 0x0000000405027825 */ /* 0x044fe200078e0202 */
[----:B------:R-:W-:Y:S02]  /*0080*/  I2FP.F32.S32 R0, R5 ;  /* 0x0000000500007245 */ /* 0x000fe40000201400 */
[----:B------:R-:W-:-:S03]  /*0090*/  ISETP.LT.AND P0, PT, R5, 0x10, !P0 ;  /* 0x000000100500780c */ /* 0x000fc60004701270 */
[----:B------:R-:W-:-:S05]  /*00a0*/  FMUL R0, R0, 1.5333333015441894531 ;  /* 0x3fc4444400007820 */ /* 0x000fca0000400000 */
[----:B------:R-:W-:-:S04]  /*00b0*/  FMNMX R0, RZ, R0, !PT ;  /* 0x00000000ff007209 */ /* 0x000fc80007800000 */
[----:B------:R-:W1:Y:S02]  /*00c0*/  F2I.TRUNC.NTZ R4, R0 ;  /* 0x0000000000047305 */ /* 0x000e64000020f100 */
[----:B-1----:R-:W-:-:S05]  /*00d0*/  I2FP.F32.S32 R7, R4 ;  /* 0x0000000400077245 */ /* 0x002fca0000201400 */
[----:B------:R-:W-:Y:S01]  /*00e0*/  FADD.SAT R7, R0, -R7 ;  /* 0x8000000700077221 */ /* 0x000fe20000002000 */
[----:B------:R-:W-:Y:S06]  /*00f0*/  @!P0 EXIT ;  /* 0x000000000000894d */ /* 0x000fec0003800000 */
[----:B------:R-:W-:Y:S02]  /*0100*/  ULDC.64 UR4, c[0x0][0x208] ;  /* 0x0000820000047ab9 */ /* 0x000fe40000000a00 */
[----:B------:R-:W-:Y:S01]  /*0110*/  STG.E desc[UR4][R2.64], R7 ;  /* 0x0000000702007986 */ /* 0x000fe2000c101904 */
[----:B------:R-:W-:Y:S05]  /*0120*/  EXIT ;  /* 0x000000000000794d */ /* 0x000fea0003800000 */
.L_x_0:
[----:B------:R-:W-:-:S00]  /*0130*/  BRA `(.L_x_0) ;  /* 0xfffffffc00fc7947 */ /* 0x000fc0000383ffff */
[----:B------:R-:W-:-:S00]  /*0140*/  NOP ;  /* 0x0000000000007918 */ /* 0x000fc00000000000 */
        /* <DEDUP_REMOVED lines=11> */
.L_x_1:


//--------------------- .nv.constant0.triton_poi_fused__to_copy_arange_clamp_mul_sub_16 --------------------------
	.section	.nv.constant0.triton_poi_fused__to_copy_arange_clamp_mul_sub_16,"a",@progbits
	.sectionflags	@""
	.align	4
.nv.constant0.triton_poi_fused__to_copy_arange_clamp_mul_sub_16:
	.zero		540
